//
// Generated by NVIDIA NVVM Compiler
//
// Compiler Build ID: CL-36424714
// Cuda compilation tools, release 13.0, V13.0.88
// Based on NVVM 20.0.0
//

.version 9.0
.target sm_100
.address_size 64

	// .globl	_Z27blockScanInclusiveWriteSumsPKiPiiS1_
.extern .shared .align 16 .b8 temp[];

.visible .entry _Z27blockScanInclusiveWriteSumsPKiPiiS1_(
	.param .u64 .ptr .align 1 _Z27blockScanInclusiveWriteSumsPKiPiiS1__param_0,
	.param .u64 .ptr .align 1 _Z27blockScanInclusiveWriteSumsPKiPiiS1__param_1,
	.param .u32 _Z27blockScanInclusiveWriteSumsPKiPiiS1__param_2,
	.param .u64 .ptr .align 1 _Z27blockScanInclusiveWriteSumsPKiPiiS1__param_3
)
{
	.reg .pred 	%p<11>;
	.reg .b32 	%r<38>;
	.reg .b64 	%rd<13>;

	ld.param.u64 	%rd1, [_Z27blockScanInclusiveWriteSumsPKiPiiS1__param_0];
	ld.param.u64 	%rd2, [_Z27blockScanInclusiveWriteSumsPKiPiiS1__param_1];
	ld.param.u32 	%r17, [_Z27blockScanInclusiveWriteSumsPKiPiiS1__param_2];
	ld.param.u64 	%rd3, [_Z27blockScanInclusiveWriteSumsPKiPiiS1__param_3];
	mov.u32 	%r1, %tid.x;
	mov.u32 	%r2, %ctaid.x;
	mov.u32 	%r3, %ntid.x;
	mul.lo.s32 	%r18, %r2, %r3;
	add.s32 	%r4, %r18, %r1;
	sub.s32 	%r5, %r17, %r18;
	min.u32 	%r6, %r5, %r3;
	setp.ge.u32 	%p1, %r1, %r6;
	mov.b32 	%r34, 0;
	@%p1 bra 	$L__BB0_2;
	cvta.to.global.u64 	%rd4, %rd1;
	mul.wide.s32 	%rd5, %r4, 4;
	add.s64 	%rd6, %rd4, %rd5;
	ld.global.nc.u32 	%r34, [%rd6];
$L__BB0_2:
	shl.b32 	%r19, %r1, 2;
	mov.u32 	%r20, temp;
	add.s32 	%r9, %r20, %r19;
	st.shared.u32 	[%r9], %r34;
	bar.sync 	0;
	setp.lt.u32 	%p2, %r3, 2;
	@%p2 bra 	$L__BB0_9;
	mov.b32 	%r35, 1;
$L__BB0_4:
	setp.ge.u32 	%p3, %r1, %r6;
	setp.lt.u32 	%p4, %r1, %r35;
	mov.b32 	%r36, 0;
	or.pred  	%p5, %p3, %p4;
	@%p5 bra 	$L__BB0_6;
	sub.s32 	%r23, %r1, %r35;
	shl.b32 	%r24, %r23, 2;
	add.s32 	%r26, %r20, %r24;
	ld.shared.u32 	%r36, [%r26];
$L__BB0_6:
	setp.ge.u32 	%p6, %r1, %r6;
	bar.sync 	0;
	@%p6 bra 	$L__BB0_8;
	ld.shared.u32 	%r27, [%r9];
	add.s32 	%r28, %r27, %r36;
	st.shared.u32 	[%r9], %r28;
$L__BB0_8:
	bar.sync 	0;
	shl.b32 	%r35, %r35, 1;
	setp.lt.u32 	%p7, %r35, %r3;
	@%p7 bra 	$L__BB0_4;
$L__BB0_9:
	setp.ge.u32 	%p8, %r1, %r6;
	@%p8 bra 	$L__BB0_11;
	ld.shared.u32 	%r29, [%r9];
	cvta.to.global.u64 	%rd7, %rd2;
	mul.wide.s32 	%rd8, %r4, 4;
	add.s64 	%rd9, %rd7, %rd8;
	st.global.u32 	[%rd9], %r29;
$L__BB0_11:
	setp.ne.s32 	%p9, %r1, 0;
	@%p9 bra 	$L__BB0_15;
	setp.eq.s32 	%p10, %r5, 0;
	mov.b32 	%r37, 0;
	@%p10 bra 	$L__BB0_14;
	shl.b32 	%r31, %r6, 2;
	add.s32 	%r33, %r20, %r31;
	ld.shared.u32 	%r37, [%r33+-4];
$L__BB0_14:
	cvta.to.global.u64 	%rd10, %rd3;
	mul.wide.u32 	%rd11, %r2, 4;
	add.s64 	%rd12, %rd10, %rd11;
	st.global.u32 	[%rd12], %r37;
$L__BB0_15:
	ret;

}
	// .globl	_Z15addBlockOffsetsPiiPKi
.visible .entry _Z15addBlockOffsetsPiiPKi(
	.param .u64 .ptr .align 1 _Z15addBlockOffsetsPiiPKi_param_0,
	.param .u32 _Z15addBlockOffsetsPiiPKi_param_1,
	.param .u64 .ptr .align 1 _Z15addBlockOffsetsPiiPKi_param_2
)
{
	.reg .pred 	%p<2>;
	.reg .b32 	%r<12>;
	.reg .b64 	%rd<9>;

	ld.param.u64 	%rd2, [_Z15addBlockOffsetsPiiPKi_param_0];
	ld.param.u32 	%r2, [_Z15addBlockOffsetsPiiPKi_param_1];
	ld.param.u64 	%rd3, [_Z15addBlockOffsetsPiiPKi_param_2];
	cvta.to.global.u64 	%rd4, %rd3;
	mov.u32 	%r3, %ctaid.x;
	mov.u32 	%r4, %ntid.x;
	mul.lo.s32 	%r5, %r3, %r4;
	mov.u32 	%r6, %tid.x;
	add.s32 	%r1, %r5, %r6;
	sub.s32 	%r7, %r2, %r5;
	min.u32 	%r8, %r7, %r4;
	mul.wide.u32 	%rd5, %r3, 4;
	add.s64 	%rd1, %rd4, %rd5;
	setp.ge.u32 	%p1, %r6, %r8;
	@%p1 bra 	$L__BB1_2;
	cvta.to.global.u64 	%rd6, %rd2;
	ld.global.nc.u32 	%r9, [%rd1];
	mul.wide.s32 	%rd7, %r1, 4;
	add.s64 	%rd8, %rd6, %rd7;
	ld.global.u32 	%r10, [%rd8];
	add.s32 	%r11, %r10, %r9;
	st.global.u32 	[%rd8], %r11;
$L__BB1_2:
	ret;

}


// ===== COMPILED SASS (sm_100) =====

	.target	sm_100

	.elftype	@"ET_EXEC"


//--------------------- .note.nv.tkinfo           --------------------------
	.section	.note.nv.tkinfo,"",@"SHT_NOTE"
	.sectionflags	@"SHF_NOTE_NV_TKINFO"
	.tkinfo
        /*0018*/ 	.word	0x00000002
        /*0030*/ 	.string	""
        /*0030*/ 	.string	"ptxas"
        /*0030*/ 	.string	"Cuda compilation tools, release 13.0, V13.0.88"
        /*0030*/ 	.string	"Build cuda_13.0.r13.0/compiler.36424714_0"
        /*0030*/ 	.string	"-arch sm_100 -m 64 "



//--------------------- .note.nv.cuinfo           --------------------------
	.section	.note.nv.cuinfo,"",@"SHT_NOTE"
	.sectionflags	@"SHF_NOTE_NV_CUINFO"
        /*0018*/ 	.short	0x0002
        /*001a*/ 	.short	0x0064
        /*001c*/ 	.short	0x0082
	.zero		2


//--------------------- .nv.info                  --------------------------
	.section	.nv.info,"",@"SHT_CUDA_INFO"
	.align	4


	//----- nvinfo : EIATTR_REGCOUNT
	.align		4
        /*0000*/ 	.byte	0x04, 0x2f
        /*0002*/ 	.short	(.L_1 - .L_0)
	.align		4
.L_0:
        /*0004*/ 	.word	index@(_Z27blockScanInclusiveWriteSumsPKiPiiS1_)
        /*0008*/ 	.word	0x0000000e


	//----- nvinfo : EIATTR_FRAME_SIZE
	.align		4
.L_1:
        /*000c*/ 	.byte	0x04, 0x11
        /*000e*/ 	.short	(.L_3 - .L_2)
	.align		4
.L_2:
        /*0010*/ 	.word	index@(_Z27blockScanInclusiveWriteSumsPKiPiiS1_)
        /*0014*/ 	.word	0x00000000


	//----- nvinfo : EIATTR_REGCOUNT
	.align		4
.L_3:
        /*0018*/ 	.byte	0x04, 0x2f
        /*001a*/ 	.short	(.L_5 - .L_4)
	.align		4
.L_4:
        /*001c*/ 	.word	index@(_Z15addBlockOffsetsPiiPKi)
        /*0020*/ 	.word	0x0000000c


	//----- nvinfo : EIATTR_FRAME_SIZE
	.align		4
.L_5:
        /*0024*/ 	.byte	0x04, 0x11
        /*0026*/ 	.short	(.L_7 - .L_6)
	.align		4
.L_6:
        /*0028*/ 	.word	index@(_Z15addBlockOffsetsPiiPKi)
        /*002c*/ 	.word	0x00000000


	//----- nvinfo : EIATTR_MIN_STACK_SIZE
	.align		4
.L_7:
        /*0030*/ 	.byte	0x04, 0x12
        /*0032*/ 	.short	(.L_9 - .L_8)
	.align		4
.L_8:
        /*0034*/ 	.word	index@(_Z15addBlockOffsetsPiiPKi)
        /*0038*/ 	.word	0x00000000


	//----- nvinfo : EIATTR_MIN_STACK_SIZE
	.align		4
.L_9:
        /*003c*/ 	.byte	0x04, 0x12
        /*003e*/ 	.short	(.L_11 - .L_10)
	.align		4
.L_10:
        /*0040*/ 	.word	index@(_Z27blockScanInclusiveWriteSumsPKiPiiS1_)
        /*0044*/ 	.word	0x00000000
.L_11:


//--------------------- .nv.compat                --------------------------
	.section	.nv.compat,"",@"SHT_CUDA_COMPAT_INFO"
	.align	4
        /*0000*/ 	.byte	0x02, 0x09, 0x00, 0x00, 0x02, 0x02, 0x01, 0x00, 0x02, 0x05, 0x05, 0x00, 0x03, 0x07, 0x01, 0x01
        /*0010*/ 	.byte	0x02, 0x03, 0x00, 0x00, 0x02, 0x06, 0x01, 0x00, 0x04, 0x0b, 0x08, 0x00, 0x09, 0x00, 0x00, 0x00
        /*0020*/ 	.byte	0x00, 0x00, 0x00, 0x00


//--------------------- .nv.info._Z15addBlockOffsetsPiiPKi --------------------------
	.section	.nv.info._Z15addBlockOffsetsPiiPKi,"",@"SHT_CUDA_INFO"
	.sectionflags	@""
	.align	4


	//----- nvinfo : EIATTR_CUDA_API_VERSION
	.align		4
        /*0000*/ 	.byte	0x04, 0x37
        /*0002*/ 	.short	(.L_13 - .L_12)
.L_12:
        /*0004*/ 	.word	0x00000082


	//----- nvinfo : EIATTR_KPARAM_INFO
	.align		4
.L_13:
        /*0008*/ 	.byte	0x04, 0x17
        /*000a*/ 	.short	(.L_15 - .L_14)
.L_14:
        /*000c*/ 	.word	0x00000000
        /*0010*/ 	.short	0x0002
        /*0012*/ 	.short	0x0010
        /*0014*/ 	.byte	0x00, 0xf5, 0x21, 0x00


	//----- nvinfo : EIATTR_KPARAM_INFO
	.align		4
.L_15:
        /*0018*/ 	.byte	0x04, 0x17
        /*001a*/ 	.short	(.L_17 - .L_16)
.L_16:
        /*001c*/ 	.word	0x00000000
        /*0020*/ 	.short	0x0001
        /*0022*/ 	.short	0x0008
        /*0024*/ 	.byte	0x00, 0xf0, 0x11, 0x00


	//----- nvinfo : EIATTR_KPARAM_INFO
	.align		4
.L_17:
        /*0028*/ 	.byte	0x04, 0x17
        /*002a*/ 	.short	(.L_19 - .L_18)
.L_18:
        /*002c*/ 	.word	0x00000000
        /*0030*/ 	.short	0x0000
        /*0032*/ 	.short	0x0000
        /*0034*/ 	.byte	0x00, 0xf5, 0x21, 0x00


	//----- nvinfo : EIATTR_SPARSE_MMA_MASK
	.align		4
.L_19:
        /*0038*/ 	.byte	0x03, 0x50
        /*003a*/ 	.short	0x0000


	//----- nvinfo : EIATTR_MAXREG_COUNT
	.align		4
        /*003c*/ 	.byte	0x03, 0x1b
        /*003e*/ 	.short	0x00ff


	//----- nvinfo : EIATTR_MERCURY_ISA_VERSION
	.align		4
        /*0040*/ 	.byte	0x03, 0x5f
        /*0042*/ 	.short	0x0101


	//----- nvinfo : EIATTR_VRC_CTA_INIT_COUNT
	.align		4
        /*0044*/ 	.byte	0x02, 0x4a
	.zero		1
	.zero		1


	//----- nvinfo : EIATTR_EXIT_INSTR_OFFSETS
	.align		4
        /*0048*/ 	.byte	0x04, 0x1c
        /*004a*/ 	.short	(.L_21 - .L_20)


	//   ....[0]....
.L_20:
        /*004c*/ 	.word	0x000000b0


	//   ....[1]....
        /*0050*/ 	.word	0x00000140


	//----- nvinfo : EIATTR_CBANK_PARAM_SIZE
	.align		4
.L_21:
        /*0054*/ 	.byte	0x03, 0x19
        /*0056*/ 	.short	0x0018


	//----- nvinfo : EIATTR_PARAM_CBANK
	.align		4
        /*0058*/ 	.byte	0x04, 0x0a
        /*005a*/ 	.short	(.L_23 - .L_22)
	.align		4
.L_22:
        /*005c*/ 	.word	index@(.nv.constant0._Z15addBlockOffsetsPiiPKi)
        /*0060*/ 	.short	0x0380
        /*0062*/ 	.short	0x0018


	//----- nvinfo : EIATTR_SW_WAR
	.align		4
.L_23:
        /*0064*/ 	.byte	0x04, 0x36
        /*0066*/ 	.short	(.L_25 - .L_24)
.L_24:
        /*0068*/ 	.word	0x00000008
.L_25:


//--------------------- .nv.info._Z27blockScanInclusiveWriteSumsPKiPiiS1_ --------------------------
	.section	.nv.info._Z27blockScanInclusiveWriteSumsPKiPiiS1_,"",@"SHT_CUDA_INFO"
	.sectionflags	@""
	.align	4


	//----- nvinfo : EIATTR_CUDA_API_VERSION
	.align		4
        /*0000*/ 	.byte	0x04, 0x37
        /*0002*/ 	.short	(.L_27 - .L_26)
.L_26:
        /*0004*/ 	.word	0x00000082


	//----- nvinfo : EIATTR_KPARAM_INFO
	.align		4
.L_27:
        /*0008*/ 	.byte	0x04, 0x17
        /*000a*/ 	.short	(.L_29 - .L_28)
.L_28:
        /*000c*/ 	.word	0x00000000
        /*0010*/ 	.short	0x0003
        /*0012*/ 	.short	0x0018
        /*0014*/ 	.byte	0x00, 0xf5, 0x21, 0x00


	//----- nvinfo : EIATTR_KPARAM_INFO
	.align		4
.L_29:
        /*0018*/ 	.byte	0x04, 0x17
        /*001a*/ 	.short	(.L_31 - .L_30)
.L_30:
        /*001c*/ 	.word	0x00000000
        /*0020*/ 	.short	0x0002
        /*0022*/ 	.short	0x0010
        /*0024*/ 	.byte	0x00, 0xf0, 0x11, 0x00


	//----- nvinfo : EIATTR_KPARAM_INFO
	.align		4
.L_31:
        /*0028*/ 	.byte	0x04, 0x17
        /*002a*/ 	.short	(.L_33 - .L_32)
.L_32:
        /*002c*/ 	.word	0x00000000
        /*0030*/ 	.short	0x0001
        /*0032*/ 	.short	0x0008
        /*0034*/ 	.byte	0x00, 0xf5, 0x21, 0x00


	//----- nvinfo : EIATTR_KPARAM_INFO
	.align		4
.L_33:
        /*0038*/ 	.byte	0x04, 0x17
        /*003a*/ 	.short	(.L_35 - .L_34)
.L_34:
        /*003c*/ 	.word	0x00000000
        /*0040*/ 	.short	0x0000
        /*0042*/ 	.short	0x0000
        /*0044*/ 	.byte	0x00, 0xf5, 0x21, 0x00


	//----- nvinfo : EIATTR_SPARSE_MMA_MASK
	.align		4
.L_35:
        /*0048*/ 	.byte	0x03, 0x50
        /*004a*/ 	.short	0x0000


	//----- nvinfo : EIATTR_MAXREG_COUNT
	.align		4
        /*004c*/ 	.byte	0x03, 0x1b
        /*004e*/ 	.short	0x00ff


	//----- nvinfo : EIATTR_NUM_BARRIERS
	.align		4
        /*0050*/ 	.byte	0x02, 0x4c
        /*0052*/ 	.byte	0x01
	.zero		1


	//----- nvinfo : EIATTR_MERCURY_ISA_VERSION
	.align		4
        /*0054*/ 	.byte	0x03, 0x5f
        /*0056*/ 	.short	0x0101


	//----- nvinfo : EIATTR_VRC_CTA_INIT_COUNT
	.align		4
        /*0058*/ 	.byte	0x02, 0x4a
	.zero		1
	.zero		1


	//----- nvinfo : EIATTR_EXIT_INSTR_OFFSETS
	.align		4
        /*005c*/ 	.byte	0x04, 0x1c
        /*005e*/ 	.short	(.L_37 - .L_36)


	//   ....[0]....
.L_36:
        /*0060*/ 	.word	0x000002c0


	//   ....[1]....
        /*0064*/ 	.word	0x00000340


	//----- nvinfo : EIATTR_CBANK_PARAM_SIZE
	.align		4
.L_37:
        /*0068*/ 	.byte	0x03, 0x19
        /*006a*/ 	.short	0x0020


	//----- nvinfo : EIATTR_PARAM_CBANK
	.align		4
        /*006c*/ 	.byte	0x04, 0x0a
        /*006e*/ 	.short	(.L_39 - .L_38)
	.align		4
.L_38:
        /*0070*/ 	.word	index@(.nv.constant0._Z27blockScanInclusiveWriteSumsPKiPiiS1_)
        /*0074*/ 	.short	0x0380
        /*0076*/ 	.short	0x0020


	//----- nvinfo : EIATTR_SW_WAR
	.align		4
.L_39:
        /*0078*/ 	.byte	0x04, 0x36
        /*007a*/ 	.short	(.L_41 - .L_40)
.L_40:
        /*007c*/ 	.word	0x00000008
.L_41:


//--------------------- .nv.callgraph             --------------------------
	.section	.nv.callgraph,"",@"SHT_CUDA_CALLGRAPH"
	.align	4
	.sectionentsize	8
	.align		4
        /*0000*/ 	.word	0x00000000
	.align		4
        /*0004*/ 	.word	0xffffffff
	.align		4
        /*0008*/ 	.word	0x00000000
	.align		4
        /*000c*/ 	.word	0xfffffffe
	.align		4
        /*0010*/ 	.word	0x00000000
	.align		4
        /*0014*/ 	.word	0xfffffffd
	.align		4
        /*0018*/ 	.word	0x00000000
	.align		4
        /*001c*/ 	.word	0xfffffffc


//--------------------- .text._Z15addBlockOffsetsPiiPKi --------------------------
	.section	.text._Z15addBlockOffsetsPiiPKi,"ax",@progbits
	.align	128
        .global         _Z15addBlockOffsetsPiiPKi
        .type           _Z15addBlockOffsetsPiiPKi,@function
        .size           _Z15addBlockOffsetsPiiPKi,(.L_x_4 - _Z15addBlockOffsetsPiiPKi)
        .other          _Z15addBlockOffsetsPiiPKi,@"STO_CUDA_ENTRY STV_DEFAULT"
_Z15addBlockOffsetsPiiPKi:
.text._Z15addBlockOffsetsPiiPKi:
[----:B------:R-:W-:Y:S01]  /*0000*/  LDC R1, c[0x0][0x37c] ;  /* 0x0000df00ff017b82 */ /* 0x000fe20000000800 */
[----:B------:R-:W0:Y:S07]  /*0010*/  S2R R9, SR_CTAID.X ;  /* 0x0000000000097919 */ /* 0x000e2e0000002500 */
[----:B------:R-:W1:Y:S01]  /*0020*/  LDC R3, c[0x0][0x388] ;  /* 0x0000e200ff037b82 */ /* 0x000e620000000800 */
[----:B------:R-:W1:Y:S01]  /*0030*/  LDCU UR4, c[0x0][0x360] ;  /* 0x00006c00ff0477ac */ /* 0x000e620008000800 */
[----:B------:R-:W2:Y:S01]  /*0040*/  S2R R7, SR_TID.X ;  /* 0x0000000000077919 */ /* 0x000ea20000002100 */
[----:B0-----:R-:W-:-:S05]  /*0050*/  IADD3 R0, PT, PT, -R9, RZ, RZ ;  /* 0x000000ff09007210 */ /* 0x001fca0007ffe1ff */
[----:B-1----:R-:W-:Y:S02]  /*0060*/  IMAD R0, R0, UR4, R3 ;  /* 0x0000000400007c24 */ /* 0x002fe4000f8e0203 */
[----:B------:R-:W0:Y:S03]  /*0070*/  LDC.64 R2, c[0x0][0x390] ;  /* 0x0000e400ff027b82 */ /* 0x000e260000000a00 */
[----:B------:R-:W-:-:S04]  /*0080*/  VIMNMX.U32 R0, PT, PT, R0, UR4, PT ;  /* 0x0000000400007c48 */ /* 0x000fc8000bfe0000 */
[----:B--2---:R-:W-:Y:S01]  /*0090*/  ISETP.GE.U32.AND P0, PT, R7, R0, PT ;  /* 0x000000000700720c */ /* 0x004fe20003f06070 */
[----:B------:R-:W-:-:S12]  /*00a0*/  IMAD R7, R9, UR4, R7 ;  /* 0x0000000409077c24 */ /* 0x000fd8000f8e0207 */
[----:B------:R-:W-:Y:S05]  /*00b0*/  @P0 EXIT ;  /* 0x000000000000094d */ /* 0x000fea0003800000 */
[----:B------:R-:W1:Y:S01]  /*00c0*/  LDC.64 R4, c[0x0][0x380] ;  /* 0x0000e000ff047b82 */ /* 0x000e620000000a00 */
[----:B------:R-:W2:Y:S01]  /*00d0*/  LDCU.64 UR4, c[0x0][0x358] ;  /* 0x00006b00ff0477ac */ /* 0x000ea20008000a00 */
[----:B0-----:R-:W-:-:S06]  /*00e0*/  IMAD.WIDE.U32 R2, R9, 0x4, R2 ;  /* 0x0000000409027825 */ /* 0x001fcc00078e0002 */
[----:B--2---:R-:W2:Y:S01]  /*00f0*/  LDG.E.CONSTANT R2, desc[UR4][R2.64] ;  /* 0x0000000402027981 */ /* 0x004ea2000c1e9900 */
[----:B-1----:R-:W-:-:S05]  /*0100*/  IMAD.WIDE R4, R7, 0x4, R4 ;  /* 0x0000000407047825 */ /* 0x002fca00078e0204 */
[----:B------:R-:W2:Y:S02]  /*0110*/  LDG.E R7, desc[UR4][R4.64] ;  /* 0x0000000404077981 */ /* 0x000ea4000c1e1900 */
[----:B--2---:R-:W-:-:S05]  /*0120*/  IADD3 R7, PT, PT, R2, R7, RZ ;  /* 0x0000000702077210 */ /* 0x004fca0007ffe0ff */
[----:B------:R-:W-:Y:S01]  /*0130*/  STG.E desc[UR4][R4.64], R7 ;  /* 0x0000000704007986 */ /* 0x000fe2000c101904 */
[----:B------:R-:W-:Y:S05]  /*0140*/  EXIT ;  /* 0x000000000000794d */ /* 0x000fea0003800000 */
.L_x_0:
[----:B------:R-:W-:-:S00]  /*0150*/  BRA `(.L_x_0) ;  /* 0xfffffffc00fc7947 */ /* 0x000fc0000383ffff */
[----:B------:R-:W-:-:S00]  /*0160*/  NOP ;  /* 0x0000000000007918 */ /* 0x000fc00000000000 */
        /* <DEDUP_REMOVED lines=9> */
.L_x_4:


//--------------------- .text._Z27blockScanInclusiveWriteSumsPKiPiiS1_ --------------------------
	.section	.text._Z27blockScanInclusiveWriteSumsPKiPiiS1_,"ax",@progbits
	.align	128
        .global         _Z27blockScanInclusiveWriteSumsPKiPiiS1_
        .type           _Z27blockScanInclusiveWriteSumsPKiPiiS1_,@function
        .size           _Z27blockScanInclusiveWriteSumsPKiPiiS1_,(.L_x_5 - _Z27blockScanInclusiveWriteSumsPKiPiiS1_)
        .other          _Z27blockScanInclusiveWriteSumsPKiPiiS1_,@"STO_CUDA_ENTRY STV_DEFAULT"
_Z27blockScanInclusiveWriteSumsPKiPiiS1_:
.text._Z27blockScanInclusiveWriteSumsPKiPiiS1_:
[----:B------:R-:W-:Y:S01]  /*0000*/  LDC R1, c[0x0][0x37c] ;  /* 0x0000df00ff017b82 */ /* 0x000fe20000000800 */
[----:B------:R-:W0:Y:S07]  /*0010*/  S2R R0, SR_CTAID.X ;  /* 0x0000000000007919 */ /* 0x000e2e0000002500 */
[----:B------:R-:W1:Y:S01]  /*0020*/  LDC R3, c[0x0][0x390] ;  /* 0x0000e400ff037b82 */ /* 0x000e620000000800 */
[----:B------:R-:W1:Y:S01]  /*0030*/  LDCU UR5, c[0x0][0x360] ;  /* 0x00006c00ff0577ac */ /* 0x000e620008000800 */
[----:B------:R-:W-:Y:S01]  /*0040*/  IMAD.MOV.U32 R7, RZ, RZ, RZ ;  /* 0x000000ffff077224 */ /* 0x000fe200078e00ff */
[----:B------:R-:W2:Y:S01]  /*0050*/  S2R R11, SR_TID.X ;  /* 0x00000000000b7919 */ /* 0x000ea20000002100 */
[----:B------:R-:W3:Y:S01]  /*0060*/  LDCU.64 UR6, c[0x0][0x358] ;  /* 0x00006b00ff0677ac */ /* 0x000ee20008000a00 */
[----:B0-----:R-:W-:-:S04]  /*0070*/  IMAD.MOV R4, RZ, RZ, -R0 ;  /* 0x000000ffff047224 */ /* 0x001fc800078e0a00 */
[----:B-1----:R-:W-:Y:S02]  /*0080*/  IMAD R4, R4, UR5, R3 ;  /* 0x0000000504047c24 */ /* 0x002fe4000f8e0203 */
[----:B--2---:R-:W-:-:S03]  /*0090*/  IMAD R5, R0, UR5, R11 ;  /* 0x0000000500057c24 */ /* 0x004fc6000f8e020b */
[----:B------:R-:W-:-:S04]  /*00a0*/  VIMNMX.U32 R6, PT, PT, R4, UR5, PT ;  /* 0x0000000504067c48 */ /* 0x000fc8000bfe0000 */
[----:B------:R-:W-:-:S13]  /*00b0*/  ISETP.GE.U32.AND P1, PT, R11, R6, PT ;  /* 0x000000060b00720c */ /* 0x000fda0003f26070 */
[----:B------:R-:W0:Y:S02]  /*00c0*/  @!P1 LDC.64 R2, c[0x0][0x380] ;  /* 0x0000e000ff029b82 */ /* 0x000e240000000a00 */
[----:B0-----:R-:W-:-:S05]  /*00d0*/  @!P1 IMAD.WIDE R2, R5, 0x4, R2 ;  /* 0x0000000405029825 */ /* 0x001fca00078e0202 */
[----:B---3--:R-:W2:Y:S01]  /*00e0*/  @!P1 LDG.E.CONSTANT R7, desc[UR6][R2.64] ;  /* 0x0000000602079981 */ /* 0x008ea2000c1e9900 */
[----:B------:R-:W-:Y:S01]  /*00f0*/  MOV R8, 0x400 ;  /* 0x0000040000087802 */ /* 0x000fe20000000f00 */
[----:B------:R-:W-:Y:S01]  /*0100*/  UISETP.GE.U32.AND UP0, UPT, UR5, 0x2, UPT ;  /* 0x000000020500788c */ /* 0x000fe2000bf06070 */
[----:B------:R-:W0:Y:S02]  /*0110*/  S2R R9, SR_CgaCtaId ;  /* 0x0000000000097919 */ /* 0x000e240000008800 */
[----:B0-----:R-:W-:-:S04]  /*0120*/  LEA R9, R9, R8, 0x18 ;  /* 0x0000000809097211 */ /* 0x001fc800078ec0ff */
[----:B------:R-:W-:-:S05]  /*0130*/  LEA R8, R11, R9, 0x2 ;  /* 0x000000090b087211 */ /* 0x000fca00078e10ff */
[----:B--2---:R0:W-:Y:S01]  /*0140*/  STS [R8], R7 ;  /* 0x0000000708007388 */ /* 0x0041e20000000800 */
[----:B------:R-:W-:Y:S06]  /*0150*/  BAR.SYNC.DEFER_BLOCKING 0x0 ;  /* 0x0000000000007b1d */ /* 0x000fec0000010000 */
[----:B------:R-:W-:Y:S05]  /*0160*/  BRA.U !UP0, `(.L_x_1) ;  /* 0x0000000108407547 */ /* 0x000fea000b800000 */
[----:B------:R-:W-:Y:S01]  /*0170*/  ISETP.GE.U32.AND P1, PT, R11, R6, PT ;  /* 0x000000060b00720c */ /* 0x000fe20003f26070 */
[----:B------:R-:W-:-:S12]  /*0180*/  UMOV UR4, 0x1 ;  /* 0x0000000100047882 */ /* 0x000fd80000000000 */
.L_x_2:
[----:B------:R-:W-:Y:S01]  /*0190*/  ISETP.GE.U32.AND P0, PT, R11, UR4, PT ;  /* 0x000000040b007c0c */ /* 0x000fe2000bf06070 */
[----:B------:R-:W-:-:S03]  /*01a0*/  HFMA2 R2, -RZ, RZ, 0, 0 ;  /* 0x00000000ff027431 */ /* 0x000fc600000001ff */
[----:B------:R-:W-:-:S13]  /*01b0*/  ISETP.GE.U32.OR P0, PT, R11, R6, !P0 ;  /* 0x000000060b00720c */ /* 0x000fda0004706470 */
[----:B------:R-:W-:Y:S01]  /*01c0*/  @!P0 VIADD R10, R11, -UR4 ;  /* 0x800000040b0a8c36 */ /* 0x000fe20008000000 */
[----:B------:R-:W-:-:S03]  /*01d0*/  USHF.L.U32 UR4, UR4, 0x1, URZ ;  /* 0x0000000104047899 */ /* 0x000fc600080006ff */
[----:B------:R-:W-:Y:S01]  /*01e0*/  @!P0 IMAD R10, R10, 0x4, R9 ;  /* 0x000000040a0a8824 */ /* 0x000fe200078e0209 */
[----:B------:R-:W-:-:S04]  /*01f0*/  UISETP.GE.U32.AND UP0, UPT, UR4, UR5, UPT ;  /* 0x000000050400728c */ /* 0x000fc8000bf06070 */
[----:B------:R-:W-:Y:S01]  /*0200*/  @!P0 LDS R2, [R10] ;  /* 0x000000000a028984 */ /* 0x000fe20000000800 */
[----:B------:R-:W-:Y:S06]  /*0210*/  BAR.SYNC.DEFER_BLOCKING 0x0 ;  /* 0x0000000000007b1d */ /* 0x000fec0000010000 */
[----:B-1----:R-:W1:Y:S02]  /*0220*/  @!P1 LDS R3, [R8] ;  /* 0x0000000008039984 */ /* 0x002e640000000800 */
[----:B-1----:R-:W-:-:S05]  /*0230*/  @!P1 IADD3 R3, PT, PT, R3, R2, RZ ;  /* 0x0000000203039210 */ /* 0x002fca0007ffe0ff */
[----:B------:R1:W-:Y:S01]  /*0240*/  @!P1 STS [R8], R3 ;  /* 0x0000000308009388 */ /* 0x0003e20000000800 */
[----:B------:R-:W-:Y:S06]  /*0250*/  BAR.SYNC.DEFER_BLOCKING 0x0 ;  /* 0x0000000000007b1d */ /* 0x000fec0000010000 */
[----:B------:R-:W-:Y:S05]  /*0260*/  BRA.U !UP0, `(.L_x_2) ;  /* 0xfffffffd08c87547 */ /* 0x000fea000b83ffff */
.L_x_1:
[----:B0-----:R-:W0:Y:S01]  /*0270*/  @!P1 LDS R7, [R8] ;  /* 0x0000000008079984 */ /* 0x001e220000000800 */
[----:B-1----:R-:W1:Y:S01]  /*0280*/  @!P1 LDC.64 R2, c[0x0][0x388] ;  /* 0x0000e200ff029b82 */ /* 0x002e620000000a00 */
[----:B------:R-:W-:Y:S01]  /*0290*/  ISETP.NE.AND P0, PT, R11, RZ, PT ;  /* 0x000000ff0b00720c */ /* 0x000fe20003f05270 */
[----:B-1----:R-:W-:-:S05]  /*02a0*/  @!P1 IMAD.WIDE R2, R5, 0x4, R2 ;  /* 0x0000000405029825 */ /* 0x002fca00078e0202 */
[----:B0-----:R0:W-:Y:S07]  /*02b0*/  @!P1 STG.E desc[UR6][R2.64], R7 ;  /* 0x0000000702009986 */ /* 0x0011ee000c101906 */
[----:B------:R-:W-:Y:S05]  /*02c0*/  @P0 EXIT ;  /* 0x000000000000094d */ /* 0x000fea0003800000 */
[----:B------:R-:W-:Y:S01]  /*02d0*/  ISETP.NE.AND P0, PT, R4, RZ, PT ;  /* 0x000000ff0400720c */ /* 0x000fe20003f05270 */
[----:B------:R-:W-:Y:S01]  /*02e0*/  IMAD.MOV.U32 R5, RZ, RZ, RZ ;  /* 0x000000ffff057224 */ /* 0x000fe200078e00ff */
[----:B0-----:R-:W0:Y:S11]  /*02f0*/  LDC.64 R2, c[0x0][0x398] ;  /* 0x0000e600ff027b82 */ /* 0x001e360000000a00 */
[----:B------:R-:W-:-:S05]  /*0300*/  @P0 LEA R6, R6, R9, 0x2 ;  /* 0x0000000906060211 */ /* 0x000fca00078e10ff */
[----:B------:R-:W1:Y:S01]  /*0310*/  @P0 LDS R5, [R6+-0x4] ;  /* 0xfffffc0006050984 */ /* 0x000e620000000800 */
[----:B0-----:R-:W-:-:S05]  /*0320*/  IMAD.WIDE.U32 R2, R0, 0x4, R2 ;  /* 0x0000000400027825 */ /* 0x001fca00078e0002 */
[----:B-1----:R-:W-:Y:S01]  /*0330*/  STG.E desc[UR6][R2.64], R5 ;  /* 0x0000000502007986 */ /* 0x002fe2000c101906 */
[----:B------:R-:W-:Y:S05]  /*0340*/  EXIT ;  /* 0x000000000000794d */ /* 0x000fea0003800000 */
.L_x_3:
        /* <DEDUP_REMOVED lines=11> */
.L_x_5:


//--------------------- .nv.shared._Z15addBlockOffsetsPiiPKi --------------------------
	.section	.nv.shared._Z15addBlockOffsetsPiiPKi,"aw",@nobits
	.sectionflags	@""
	.align	16
	.zero		1024


//--------------------- .nv.shared.reserved.0     --------------------------
	.section	.nv.shared.reserved.0,"aw",@nobits
	.weak		__nv_reservedSMEM_offset_0_alias
	.size		__nv_reservedSMEM_offset_0_alias, 0, 64
	.other		__nv_reservedSMEM_offset_0_alias,@"STO_CUDA_RESERVED_SHARED STV_DEFAULT"
__nv_reservedSMEM_offset_0_alias:
	.zero		0
	.zero		64


//--------------------- .nv.shared._Z27blockScanInclusiveWriteSumsPKiPiiS1_ --------------------------
	.section	.nv.shared._Z27blockScanInclusiveWriteSumsPKiPiiS1_,"aw",@nobits
	.sectionflags	@""
	.align	16
	.zero		1024


//--------------------- .nv.constant0._Z15addBlockOffsetsPiiPKi --------------------------
	.section	.nv.constant0._Z15addBlockOffsetsPiiPKi,"a",@progbits
	.sectionflags	@""
	.align	4
.nv.constant0._Z15addBlockOffsetsPiiPKi:
	.zero		920


//--------------------- .nv.constant0._Z27blockScanInclusiveWriteSumsPKiPiiS1_ --------------------------
	.section	.nv.constant0._Z27blockScanInclusiveWriteSumsPKiPiiS1_,"a",@progbits
	.sectionflags	@""
	.align	4
.nv.constant0._Z27blockScanInclusiveWriteSumsPKiPiiS1_:
	.zero		928


//--------------------- SYMBOLS --------------------------

	.type		.nv.reservedSmem.offset0,@object
	.size		.nv.reservedSmem.offset0,0x4
	.type		.nv.reservedSmem.cap,@object
	.size		.nv.reservedSmem.cap,0x4
